	.headerflags	@"EF_CUDA_TEXMODE_UNIFIED EF_CUDA_64BIT_ADDRESS EF_CUDA_ACCELERATORS EF_CUDA_SM90 EF_CUDA_VIRTUAL_SM(EF_CUDA_SM90)"
	.elftype	@"ET_EXEC"


//--------------------- .nv.info                  --------------------------
	.section	.nv.info,"",@"SHT_CUDA_INFO"
	.align	4


	//----- nvinfo : EIATTR_REGCOUNT
	.align		4
        /*0000*/ 	.byte	0x04, 0x2f
        /*0002*/ 	.short	(.L_1 - .L_0)
	.align		4
.L_0:
        /*0004*/ 	.word	index@(triton_poi_fused_add_leaky_relu_leaky_relu_backward_mul_1)
        /*0008*/ 	.word	0x00000016


	//----- nvinfo : EIATTR_MIN_STACK_SIZE
	.align		4
.L_1:
        /*000c*/ 	.byte	0x04, 0x12
        /*000e*/ 	.short	(.L_3 - .L_2)
	.align		4
.L_2:
        /*0010*/ 	.word	index@(triton_poi_fused_add_leaky_relu_leaky_relu_backward_mul_1)
        /*0014*/ 	.word	0x00000000


	//----- nvinfo : EIATTR_FRAME_SIZE
	.align		4
.L_3:
        /*0018*/ 	.byte	0x04, 0x11
        /*001a*/ 	.short	(.L_5 - .L_4)
	.align		4
.L_4:
        /*001c*/ 	.word	index@(triton_poi_fused_add_leaky_relu_leaky_relu_backward_mul_1)
        /*0020*/ 	.word	0x00000000


	//----- nvinfo : EIATTR_MIN_STACK_SIZE
	.align		4
.L_5:
        /*0024*/ 	.byte	0x04, 0x12
        /*0026*/ 	.short	(.L_7 - .L_6)
	.align		4
.L_6:
        /*0028*/ 	.word	index@(triton_poi_fused_add_leaky_relu_leaky_relu_backward_mul_1)
        /*002c*/ 	.word	0x00000000
.L_7:


//--------------------- .nv.info.triton_poi_fused_add_leaky_relu_leaky_relu_backward_mul_1 --------------------------
	.section	.nv.info.triton_poi_fused_add_leaky_relu_leaky_relu_backward_mul_1,"",@"SHT_CUDA_INFO"
	.sectionflags	@""
	.align	4


	//----- nvinfo : EIATTR_CUDA_API_VERSION
	.align		4
        /*0000*/ 	.byte	0x04, 0x37
        /*0002*/ 	.short	(.L_9 - .L_8)
.L_8:
        /*0004*/ 	.word	0x0000007c


	//----- nvinfo : EIATTR_KPARAM_INFO
	.align		4
.L_9:
        /*0008*/ 	.byte	0x04, 0x17
        /*000a*/ 	.short	(.L_11 - .L_10)
.L_10:
        /*000c*/ 	.word	0x00000000
        /*0010*/ 	.short	0x0005
        /*0012*/ 	.short	0x0028
        /*0014*/ 	.byte	0x00, 0xf0, 0x11, 0x00


	//----- nvinfo : EIATTR_KPARAM_INFO
	.align		4
.L_11:
        /*0018*/ 	.byte	0x04, 0x17
        /*001a*/ 	.short	(.L_13 - .L_12)
.L_12:
        /*001c*/ 	.word	0x00000000
        /*0020*/ 	.short	0x0004
        /*0022*/ 	.short	0x0020
        /*0024*/ 	.byte	0x00, 0xf4, 0x21, 0x00


	//----- nvinfo : EIATTR_KPARAM_INFO
	.align		4
.L_13:
        /*0028*/ 	.byte	0x04, 0x17
        /*002a*/ 	.short	(.L_15 - .L_14)
.L_14:
        /*002c*/ 	.word	0x00000000
        /*0030*/ 	.short	0x0003
        /*0032*/ 	.short	0x0018
        /*0034*/ 	.byte	0x00, 0xf4, 0x21, 0x00


	//----- nvinfo : EIATTR_KPARAM_INFO
	.align		4
.L_15:
        /*0038*/ 	.byte	0x04, 0x17
        /*003a*/ 	.short	(.L_17 - .L_16)
.L_16:
        /*003c*/ 	.word	0x00000000
        /*0040*/ 	.short	0x0002
        /*0042*/ 	.short	0x0010
        /*0044*/ 	.byte	0x00, 0xf4, 0x21, 0x00


	//----- nvinfo : EIATTR_KPARAM_INFO
	.align		4
.L_17:
        /*0048*/ 	.byte	0x04, 0x17
        /*004a*/ 	.short	(.L_19 - .L_18)
.L_18:
        /*004c*/ 	.word	0x00000000
        /*0050*/ 	.short	0x0001
        /*0052*/ 	.short	0x0008
        /*0054*/ 	.byte	0x00, 0xf4, 0x21, 0x00


	//----- nvinfo : EIATTR_KPARAM_INFO
	.align		4
.L_19:
        /*0058*/ 	.byte	0x04, 0x17
        /*005a*/ 	.short	(.L_21 - .L_20)
.L_20:
        /*005c*/ 	.word	0x00000000
        /*0060*/ 	.short	0x0000
        /*0062*/ 	.short	0x0000
        /*0064*/ 	.byte	0x00, 0xf4, 0x21, 0x00


	//----- nvinfo : EIATTR_SPARSE_MMA_MASK
	.align		4
.L_21:
        /*0068*/ 	.byte	0x03, 0x50
        /*006a*/ 	.short	0x0000


	//----- nvinfo : EIATTR_MAXREG_COUNT
	.align		4
        /*006c*/ 	.byte	0x03, 0x1b
        /*006e*/ 	.short	0x00ff


	//----- nvinfo : EIATTR_EXIT_INSTR_OFFSETS
	.align		4
        /*0070*/ 	.byte	0x04, 0x1c
        /*0072*/ 	.short	(.L_23 - .L_22)


	//   ....[0]....
.L_22:
        /*0074*/ 	.word	0x00000410


	//   ....[1]....
        /*0078*/ 	.word	0x00000430


	//----- nvinfo : EIATTR_REQNTID
	.align		4
.L_23:
        /*007c*/ 	.byte	0x04, 0x10
        /*007e*/ 	.short	(.L_25 - .L_24)
.L_24:
        /*0080*/ 	.word	0x00000080
        /*0084*/ 	.word	0x00000001
        /*0088*/ 	.word	0x00000001


	//----- nvinfo : EIATTR_CBANK_PARAM_SIZE
	.align		4
.L_25:
        /*008c*/ 	.byte	0x03, 0x19
        /*008e*/ 	.short	0x002c


	//----- nvinfo : EIATTR_PARAM_CBANK
	.align		4
        /*0090*/ 	.byte	0x04, 0x0a
        /*0092*/ 	.short	(.L_27 - .L_26)
	.align		4
.L_26:
        /*0094*/ 	.word	index@(.nv.constant0.triton_poi_fused_add_leaky_relu_leaky_relu_backward_mul_1)
        /*0098*/ 	.short	0x0210
        /*009a*/ 	.short	0x002c


	//----- nvinfo : EIATTR_SW_WAR
	.align		4
.L_27:
        /*009c*/ 	.byte	0x04, 0x36
        /*009e*/ 	.short	(.L_29 - .L_28)
.L_28:
        /*00a0*/ 	.word	0x00000008
.L_29:


//--------------------- .nv.callgraph             --------------------------
	.section	.nv.callgraph,"",@"SHT_CUDA_CALLGRAPH"
	.align	4
	.sectionentsize	8
	.align		4
        /*0000*/ 	.word	0x00000000
	.align		4
        /*0004*/ 	.word	0xffffffff
	.align		4
        /*0008*/ 	.word	0x00000000
	.align		4
        /*000c*/ 	.word	0xfffffffe
	.align		4
        /*0010*/ 	.word	0x00000000
	.align		4
        /*0014*/ 	.word	0xfffffffd
	.align		4
        /*0018*/ 	.word	0x00000000
	.align		4
        /*001c*/ 	.word	0xfffffffc


//--------------------- .text.triton_poi_fused_add_leaky_relu_leaky_relu_backward_mul_1 --------------------------
	.section	.text.triton_poi_fused_add_leaky_relu_leaky_relu_backward_mul_1,"ax",@progbits
	.align	128
        .global         triton_poi_fused_add_leaky_relu_leaky_relu_backward_mul_1
        .type           triton_poi_fused_add_leaky_relu_leaky_relu_backward_mul_1,@function
        .size           triton_poi_fused_add_leaky_relu_leaky_relu_backward_mul_1,(.L_x_1 - triton_poi_fused_add_leaky_relu_leaky_relu_backward_mul_1)
        .other          triton_poi_fused_add_leaky_relu_leaky_relu_backward_mul_1,@"STO_CUDA_ENTRY STV_DEFAULT"
triton_poi_fused_add_leaky_relu_leaky_relu_backward_mul_1:
.text.triton_poi_fused_add_leaky_relu_leaky_relu_backward_mul_1:
[----:B------:R-:W0:Y:S02]  /*0000*/  LDC R1, c[0x0][0x28] ;  /* 0x00000a00ff017b82 */ /* 0x000e240000000800 */
[----:B------:R-:W1:Y:S01]  /*0010*/  S2R R0, SR_TID.X ;  /* 0x0000000000007919 */ /* 0x000e620000002100 */
[----:B------:R-:W2:Y:S01]  /*0020*/  LDC.64 R8, c[0x0][0x220] ;  /* 0x00008800ff087b82 */ /* 0x000ea20000000a00 */
[----:B------:R-:W-:Y:S01]  /*0030*/  ULDC.64 UR4, c[0x0][0x208] ;  /* 0x0000820000047ab9 */ /* 0x000fe20000000a00 */
[----:B------:R-:W-:Y:S01]  /*0040*/  ULDC.64 UR6, c[0x0][0x230] ;  /* 0x00008c0000067ab9 */ /* 0x000fe20000000a00 */
[----:B------:R-:W3:Y:S05]  /*0050*/  S2R R3, SR_CTAID.X ;  /* 0x0000000000037919 */ /* 0x000eea0000002500 */
[----:B------:R-:W4:Y:S01]  /*0060*/  LDC.64 R6, c[0x0][0x210] ;  /* 0x00008400ff067b82 */ /* 0x000f220000000a00 */
[----:B-1----:R-:W-:-:S05]  /*0070*/  IMAD.SHL.U32 R0, R0, 0x2, RZ ;  /* 0x0000000200007824 */ /* 0x002fca00078e00ff */
[----:B------:R-:W-:-:S05]  /*0080*/  LOP3.LUT R0, R0, 0xfe, RZ, 0xc0, !PT ;  /* 0x000000fe00007812 */ /* 0x000fca00078ec0ff */
[----:B---3--:R-:W-:-:S04]  /*0090*/  IMAD R0, R3, 0x100, R0 ;  /* 0x0000010003007824 */ /* 0x008fc800078e0200 */
[C---:B------:R-:W-:Y:S01]  /*00a0*/  IMAD.HI R2, R0.reuse, 0x51eb851f, RZ ;  /* 0x51eb851f00027827 */ /* 0x040fe200078e02ff */
[----:B------:R-:W-:Y:S02]  /*00b0*/  IADD3 R10, R0, 0x1, RZ ;  /* 0x00000001000a7810 */ /* 0x000fe40007ffe0ff */
[----:B------:R-:W-:Y:S02]  /*00c0*/  ISETP.GE.AND P0, PT, R0, 0x190, PT ;  /* 0x000001900000780c */ /* 0x000fe40003f06270 */
[----:B------:R-:W-:Y:S01]  /*00d0*/  SHF.R.U32.HI R3, RZ, 0x1f, R2 ;  /* 0x0000001fff037819 */ /* 0x000fe20000011602 */
[----:B------:R-:W-:-:S03]  /*00e0*/  IMAD.HI R4, R10, 0x51eb851f, RZ ;  /* 0x51eb851f0a047827 */ /* 0x000fc600078e02ff */
[CC--:B------:R-:W-:Y:S02]  /*00f0*/  LEA.HI.SX32 R13, R2.reuse, R3.reuse, 0x1d ;  /* 0x00000003020d7211 */ /* 0x0c0fe400078feaff */
[----:B------:R-:W-:Y:S02]  /*0100*/  SHF.R.U32.HI R5, RZ, 0x1f, R4 ;  /* 0x0000001fff057819 */ /* 0x000fe40000011604 */
[----:B------:R-:W-:Y:S01]  /*0110*/  LEA.HI.SX32 R12, R2, R3, 0x1b ;  /* 0x00000003020c7211 */ /* 0x000fe200078fdaff */
[----:B------:R-:W-:Y:S01]  /*0120*/  IMAD R11, R13, -0x19, R0 ;  /* 0xffffffe70d0b7824 */ /* 0x000fe200078e0200 */
[----:B------:R-:W-:Y:S01]  /*0130*/  LEA.HI.SX32 R15, R4, R5, 0x1d ;  /* 0x00000005040f7211 */ /* 0x000fe200078feaff */
[----:B------:R-:W1:Y:S02]  /*0140*/  LDC.64 R2, c[0x0][0x228] ;  /* 0x00008a00ff027b82 */ /* 0x000e640000000a00 */
[----:B------:R-:W-:Y:S01]  /*0150*/  IMAD R11, R12, 0x19, R11 ;  /* 0x000000190c0b7824 */ /* 0x000fe200078e020b */
[C---:B------:R-:W-:Y:S01]  /*0160*/  LEA.HI R14, R15.reuse, R15, RZ, 0x2 ;  /* 0x0000000f0f0e7211 */ /* 0x040fe200078f10ff */
[----:B------:R-:W-:-:S03]  /*0170*/  IMAD R10, R15, -0x19, R10 ;  /* 0xffffffe70f0a7824 */ /* 0x000fc600078e020a */
[----:B------:R-:W-:Y:S01]  /*0180*/  LOP3.LUT R18, R14, 0xfffffffc, RZ, 0xc0, !PT ;  /* 0xfffffffc0e127812 */ /* 0x000fe200078ec0ff */
[----:B------:R-:W3:Y:S01]  /*0190*/  LDC.64 R4, c[0x0][0x218] ;  /* 0x00008600ff047b82 */ /* 0x000ee20000000a00 */
[----:B------:R-:W-:Y:S01]  /*01a0*/  IMAD R17, R12, 0x19, R10 ;  /* 0x000000190c117824 */ /* 0x000fe200078e020a */
[----:B------:R-:W-:Y:S01]  /*01b0*/  LEA.HI R12, R13, R13, RZ, 0x2 ;  /* 0x0000000d0d0c7211 */ /* 0x000fe200078f10ff */
[----:B------:R-:W-:Y:S01]  /*01c0*/  HFMA2.MMA R14, -RZ, RZ, 0, 0 ;  /* 0x00000000ff0e7435 */ /* 0x000fe200000001ff */
[--C-:B--2---:R-:W-:Y:S01]  /*01d0*/  IMAD.WIDE R10, R11, 0x4, R8.reuse ;  /* 0x000000040b0a7825 */ /* 0x104fe200078e0208 */
[----:B------:R-:W-:Y:S02]  /*01e0*/  IADD3 R15, R15, -R18, RZ ;  /* 0x800000120f0f7210 */ /* 0x000fe40007ffe0ff */
[----:B------:R-:W-:Y:S01]  /*01f0*/  LOP3.LUT R16, R12, 0xfffffffc, RZ, 0xc0, !PT ;  /* 0xfffffffc0c107812 */ /* 0x000fe200078ec0ff */
[----:B------:R-:W-:Y:S02]  /*0200*/  IMAD.MOV.U32 R12, RZ, RZ, RZ ;  /* 0x000000ffff0c7224 */ /* 0x000fe400078e00ff */
[----:B------:R-:W-:-:S04]  /*0210*/  IMAD.WIDE R8, R17, 0x4, R8 ;  /* 0x0000000411087825 */ /* 0x000fc800078e0208 */
[----:B------:R-:W-:Y:S01]  /*0220*/  IMAD.IADD R19, R13, 0x1, -R16 ;  /* 0x000000010d137824 */ /* 0x000fe200078e0a10 */
[----:B------:R-:W-:Y:S01]  /*0230*/  CS2R R16, SRZ ;  /* 0x0000000000107805 */ /* 0x000fe2000001ff00 */
[----:B----4-:R-:W-:Y:S01]  /*0240*/  IMAD.WIDE R6, R0, 0x4, R6 ;  /* 0x0000000400067825 */ /* 0x010fe200078e0206 */
[----:B------:R-:W2:Y:S03]  /*0250*/  @!P0 LDG.E.EL R12, desc[UR4][R10.64] ;  /* 0x000000040a0c8981 */ /* 0x000ea6000c2e1900 */
[--C-:B-1----:R-:W-:Y:S01]  /*0260*/  IMAD.WIDE R18, R19, 0x4, R2.reuse ;  /* 0x0000000413127825 */ /* 0x102fe200078e0202 */
[----:B------:R2:W4:Y:S04]  /*0270*/  @!P0 LDG.E.EL R14, desc[UR4][R8.64] ;  /* 0x00000004080e8981 */ /* 0x000528000c2e1900 */
[----:B---3--:R-:W2:Y:S01]  /*0280*/  LDG.E R5, desc[UR4][R4.64] ;  /* 0x0000000404057981 */ /* 0x008ea2000c1e1900 */
[----:B------:R-:W-:Y:S01]  /*0290*/  IMAD.WIDE R2, R15, 0x4, R2 ;  /* 0x000000040f027825 */ /* 0x000fe200078e0202 */
[----:B------:R-:W-:-:S02]  /*02a0*/  MOV R15, RZ ;  /* 0x000000ff000f7202 */ /* 0x000fc40000000f00 */
[----:B------:R-:W3:Y:S01]  /*02b0*/  @!P0 LDG.E.64 R16, desc[UR4][R6.64] ;  /* 0x0000000406108981 */ /* 0x000ee2000c1e1b00 */
[----:B------:R-:W-:-:S03]  /*02c0*/  IMAD.MOV.U32 R13, RZ, RZ, RZ ;  /* 0x000000ffff0d7224 */ /* 0x000fc600078e00ff */
[----:B------:R-:W5:Y:S04]  /*02d0*/  @!P0 LDG.E.EL R15, desc[UR4][R2.64] ;  /* 0x00000004020f8981 */ /* 0x000f68000c2e1900 */
[----:B------:R-:W5:Y:S01]  /*02e0*/  @!P0 LDG.E.EL R13, desc[UR4][R18.64] ;  /* 0x00000004120d8981 */ /* 0x000f62000c2e1900 */
[C---:B--2---:R-:W-:Y:S01]  /*02f0*/  FMUL R9, R5.reuse, R12 ;  /* 0x0000000c05097220 */ /* 0x044fe20000400000 */
[----:B----4-:R-:W-:-:S03]  /*0300*/  FMUL R14, R5, R14 ;  /* 0x0000000e050e7220 */ /* 0x010fc60000400000 */
[----:B---3--:R-:W-:Y:S01]  /*0310*/  FFMA R16, R16, 1.4142135381698608398, R9 ;  /* 0x3fb504f310107823 */ /* 0x008fe20000000009 */
[----:B------:R-:W-:-:S05]  /*0320*/  FFMA R14, R17, 1.4142135381698608398, R14 ;  /* 0x3fb504f3110e7823 */ /* 0x000fca000000000e */
[----:B-----5:R-:W-:Y:S02]  /*0330*/  FSETP.GT.AND P1, PT, R14, -R15, PT ;  /* 0x8000000f0e00720b */ /* 0x020fe40003f24000 */
[C---:B------:R-:W-:Y:S01]  /*0340*/  FSETP.GT.AND P2, PT, R16.reuse, -R13, PT ;  /* 0x8000000d1000720b */ /* 0x040fe20003f44000 */
[----:B------:R-:W-:Y:S01]  /*0350*/  FADD R16, R16, R13 ;  /* 0x0000000d10107221 */ /* 0x000fe20000000000 */
[----:B------:R-:W-:-:S09]  /*0360*/  FADD R17, R14, R15 ;  /* 0x0000000f0e117221 */ /* 0x000fd20000000000 */
[----:B------:R-:W-:Y:S02]  /*0370*/  @!P1 FMUL R17, R17, 0.20000000298023223877 ;  /* 0x3e4ccccd11119820 */ /* 0x000fe40000400000 */
[----:B------:R-:W-:Y:S01]  /*0380*/  @!P2 FMUL R16, R16, 0.20000000298023223877 ;  /* 0x3e4ccccd1010a820 */ /* 0x000fe20000400000 */
[----:B------:R-:W-:Y:S02]  /*0390*/  IADD3 R2, P1, R0, UR6, RZ ;  /* 0x0000000600027c10 */ /* 0x000fe4000ff3e0ff */
[----:B------:R-:W-:Y:S02]  /*03a0*/  FSETP.GT.AND P2, PT, R17, RZ, PT ;  /* 0x000000ff1100720b */ /* 0x000fe40003f44000 */
[----:B------:R-:W-:Y:S01]  /*03b0*/  FSETP.GT.AND P3, PT, R16, RZ, PT ;  /* 0x000000ff1000720b */ /* 0x000fe20003f64000 */
[----:B------:R1:W-:Y:S01]  /*03c0*/  @!P0 STG.E.64 desc[UR4][R6.64], R16 ;  /* 0x0000001006008986 */ /* 0x0003e2000c101b04 */
[----:B------:R-:W-:Y:S02]  /*03d0*/  SEL R5, RZ, 0x100, !P2 ;  /* 0x00000100ff057807 */ /* 0x000fe40005000000 */
[----:B------:R-:W-:-:S02]  /*03e0*/  SEL R4, RZ, 0x1, !P3 ;  /* 0x00000001ff047807 */ /* 0x000fc40005800000 */
[----:B------:R-:W-:Y:S02]  /*03f0*/  LEA.HI.X.SX32 R3, R0, UR7, 0x1, P1 ;  /* 0x0000000700037c11 */ /* 0x000fe400088f0eff */
[----:B------:R-:W-:Y:S01]  /*0400*/  IADD3 R5, R4, R5, RZ ;  /* 0x0000000504057210 */ /* 0x000fe20007ffe0ff */
[----:B------:R-:W-:Y:S06]  /*0410*/  @P0 EXIT ;  /* 0x000000000000094d */ /* 0x000fec0003800000 */
[----:B------:R-:W-:Y:S01]  /*0420*/  STG.E.U16 desc[UR4][R2.64], R5 ;  /* 0x0000000502007986 */ /* 0x000fe2000c101504 */
[----:B------:R-:W-:Y:S05]  /*0430*/  EXIT ;  /* 0x000000000000794d */ /* 0x000fea0003800000 */
.L_x_0:
[----:B------:R-:W-:-:S00]  /*0440*/  BRA `(.L_x_0) ;  /* 0xfffffffc00fc7947 */ /* 0x000fc0000383ffff */
[----:B------:R-:W-:-:S00]  /*0450*/  NOP ;  /* 0x0000000000007918 */ /* 0x000fc00000000000 */
        /* <DEDUP_REMOVED lines=10> */
.L_x_1:


//--------------------- .nv.constant0.triton_poi_fused_add_leaky_relu_leaky_relu_backward_mul_1 --------------------------
	.section	.nv.constant0.triton_poi_fused_add_leaky_relu_leaky_relu_backward_mul_1,"a",@progbits
	.sectionflags	@""
	.align	4
.nv.constant0.triton_poi_fused_add_leaky_relu_leaky_relu_backward_mul_1:
	.zero		572
